//
// Generated by NVIDIA NVVM Compiler
//
// Compiler Build ID: CL-36424714
// Cuda compilation tools, release 13.0, V13.0.88
// Based on NVVM 20.0.0
//

.version 9.0
.target sm_100
.address_size 64

	// .globl	_Z7dummy_dIiEvPT_
// _ZZ7dummy_dIiEvPT_E7idx_arr has been demoted

.visible .entry _Z7dummy_dIiEvPT_(
	.param .u64 .ptr .align 1 _Z7dummy_dIiEvPT__param_0
)
{
	.reg .pred 	%p<2>;
	.reg .b32 	%r<14>;
	.reg .b64 	%rd<5>;
	// demoted variable
	.shared .align 4 .b8 _ZZ7dummy_dIiEvPT_E7idx_arr[512];
	ld.param.u64 	%rd1, [_Z7dummy_dIiEvPT__param_0];
	cvta.to.global.u64 	%rd2, %rd1;
	mov.u32 	%r1, %tid.x;
	shl.b32 	%r2, %r1, 2;
	mov.u32 	%r3, _ZZ7dummy_dIiEvPT_E7idx_arr;
	add.s32 	%r4, %r3, %r2;
	st.shared.u32 	[%r4], %r1;
	bar.sync 	0;
	mov.u32 	%r5, %ntid.x;
	add.s32 	%r6, %r5, -1;
	setp.eq.s32 	%p1, %r1, %r6;
	add.s32 	%r7, %r1, 1;
	selp.b32 	%r8, 0, %r7, %p1;
	shl.b32 	%r9, %r8, 2;
	add.s32 	%r10, %r3, %r9;
	ld.shared.u32 	%r11, [%r10];
	mov.u32 	%r12, %ctaid.x;
	mad.lo.s32 	%r13, %r5, %r12, %r1;
	mul.wide.u32 	%rd3, %r13, 4;
	add.s64 	%rd4, %rd2, %rd3;
	st.global.u32 	[%rd4], %r11;
	ret;

}


// ===== COMPILED SASS (sm_100) =====

	.target	sm_100

	.elftype	@"ET_EXEC"


//--------------------- .note.nv.tkinfo           --------------------------
	.section	.note.nv.tkinfo,"",@"SHT_NOTE"
	.sectionflags	@"SHF_NOTE_NV_TKINFO"
	.tkinfo
        /*0018*/ 	.word	0x00000002
        /*0030*/ 	.string	""
        /*0030*/ 	.string	"ptxas"
        /*0030*/ 	.string	"Cuda compilation tools, release 13.0, V13.0.88"
        /*0030*/ 	.string	"Build cuda_13.0.r13.0/compiler.36424714_0"
        /*0030*/ 	.string	"-arch sm_100 -m 64 "



//--------------------- .note.nv.cuinfo           --------------------------
	.section	.note.nv.cuinfo,"",@"SHT_NOTE"
	.sectionflags	@"SHF_NOTE_NV_CUINFO"
        /*0018*/ 	.short	0x0002
        /*001a*/ 	.short	0x0064
        /*001c*/ 	.short	0x0082
	.zero		2


//--------------------- .nv.info                  --------------------------
	.section	.nv.info,"",@"SHT_CUDA_INFO"
	.align	4


	//----- nvinfo : EIATTR_REGCOUNT
	.align		4
        /*0000*/ 	.byte	0x04, 0x2f
        /*0002*/ 	.short	(.L_1 - .L_0)
	.align		4
.L_0:
        /*0004*/ 	.word	index@(_Z7dummy_dIiEvPT_)
        /*0008*/ 	.word	0x0000000c


	//----- nvinfo : EIATTR_FRAME_SIZE
	.align		4
.L_1:
        /*000c*/ 	.byte	0x04, 0x11
        /*000e*/ 	.short	(.L_3 - .L_2)
	.align		4
.L_2:
        /*0010*/ 	.word	index@(_Z7dummy_dIiEvPT_)
        /*0014*/ 	.word	0x00000000


	//----- nvinfo : EIATTR_MIN_STACK_SIZE
	.align		4
.L_3:
        /*0018*/ 	.byte	0x04, 0x12
        /*001a*/ 	.short	(.L_5 - .L_4)
	.align		4
.L_4:
        /*001c*/ 	.word	index@(_Z7dummy_dIiEvPT_)
        /*0020*/ 	.word	0x00000000
.L_5:


//--------------------- .nv.compat                --------------------------
	.section	.nv.compat,"",@"SHT_CUDA_COMPAT_INFO"
	.align	4
        /*0000*/ 	.byte	0x02, 0x09, 0x00, 0x00, 0x02, 0x02, 0x01, 0x00, 0x02, 0x05, 0x05, 0x00, 0x03, 0x07, 0x01, 0x01
        /*0010*/ 	.byte	0x02, 0x03, 0x00, 0x00, 0x02, 0x06, 0x01, 0x00, 0x04, 0x0b, 0x08, 0x00, 0x09, 0x00, 0x00, 0x00
        /*0020*/ 	.byte	0x00, 0x00, 0x00, 0x00


//--------------------- .nv.info._Z7dummy_dIiEvPT_ --------------------------
	.section	.nv.info._Z7dummy_dIiEvPT_,"",@"SHT_CUDA_INFO"
	.sectionflags	@""
	.align	4


	//----- nvinfo : EIATTR_CUDA_API_VERSION
	.align		4
        /*0000*/ 	.byte	0x04, 0x37
        /*0002*/ 	.short	(.L_7 - .L_6)
.L_6:
        /*0004*/ 	.word	0x00000082


	//----- nvinfo : EIATTR_KPARAM_INFO
	.align		4
.L_7:
        /*0008*/ 	.byte	0x04, 0x17
        /*000a*/ 	.short	(.L_9 - .L_8)
.L_8:
        /*000c*/ 	.word	0x00000000
        /*0010*/ 	.short	0x0000
        /*0012*/ 	.short	0x0000
        /*0014*/ 	.byte	0x00, 0xf5, 0x21, 0x00


	//----- nvinfo : EIATTR_SPARSE_MMA_MASK
	.align		4
.L_9:
        /*0018*/ 	.byte	0x03, 0x50
        /*001a*/ 	.short	0x0000


	//----- nvinfo : EIATTR_MAXREG_COUNT
	.align		4
        /*001c*/ 	.byte	0x03, 0x1b
        /*001e*/ 	.short	0x00ff


	//----- nvinfo : EIATTR_NUM_BARRIERS
	.align		4
        /*0020*/ 	.byte	0x02, 0x4c
        /*0022*/ 	.byte	0x01
	.zero		1


	//----- nvinfo : EIATTR_MERCURY_ISA_VERSION
	.align		4
        /*0024*/ 	.byte	0x03, 0x5f
        /*0026*/ 	.short	0x0101


	//----- nvinfo : EIATTR_VRC_CTA_INIT_COUNT
	.align		4
        /*0028*/ 	.byte	0x02, 0x4a
	.zero		1
	.zero		1


	//----- nvinfo : EIATTR_EXIT_INSTR_OFFSETS
	.align		4
        /*002c*/ 	.byte	0x04, 0x1c
        /*002e*/ 	.short	(.L_11 - .L_10)


	//   ....[0]....
.L_10:
        /*0030*/ 	.word	0x00000150


	//----- nvinfo : EIATTR_CBANK_PARAM_SIZE
	.align		4
.L_11:
        /*0034*/ 	.byte	0x03, 0x19
        /*0036*/ 	.short	0x0008


	//----- nvinfo : EIATTR_PARAM_CBANK
	.align		4
        /*0038*/ 	.byte	0x04, 0x0a
        /*003a*/ 	.short	(.L_13 - .L_12)
	.align		4
.L_12:
        /*003c*/ 	.word	index@(.nv.constant0._Z7dummy_dIiEvPT_)
        /*0040*/ 	.short	0x0380
        /*0042*/ 	.short	0x0008


	//----- nvinfo : EIATTR_SW_WAR
	.align		4
.L_13:
        /*0044*/ 	.byte	0x04, 0x36
        /*0046*/ 	.short	(.L_15 - .L_14)
.L_14:
        /*0048*/ 	.word	0x00000008
.L_15:


//--------------------- .nv.callgraph             --------------------------
	.section	.nv.callgraph,"",@"SHT_CUDA_CALLGRAPH"
	.align	4
	.sectionentsize	8
	.align		4
        /*0000*/ 	.word	0x00000000
	.align		4
        /*0004*/ 	.word	0xffffffff
	.align		4
        /*0008*/ 	.word	0x00000000
	.align		4
        /*000c*/ 	.word	0xfffffffe
	.align		4
        /*0010*/ 	.word	0x00000000
	.align		4
        /*0014*/ 	.word	0xfffffffd
	.align		4
        /*0018*/ 	.word	0x00000000
	.align		4
        /*001c*/ 	.word	0xfffffffc


//--------------------- .text._Z7dummy_dIiEvPT_   --------------------------
	.section	.text._Z7dummy_dIiEvPT_,"ax",@progbits
	.align	128
        .global         _Z7dummy_dIiEvPT_
        .type           _Z7dummy_dIiEvPT_,@function
        .size           _Z7dummy_dIiEvPT_,(.L_x_1 - _Z7dummy_dIiEvPT_)
        .other          _Z7dummy_dIiEvPT_,@"STO_CUDA_ENTRY STV_DEFAULT"
_Z7dummy_dIiEvPT_:
.text._Z7dummy_dIiEvPT_:
[----:B------:R-:W-:Y:S01]  /*0000*/  LDC R1, c[0x0][0x37c] ;  /* 0x0000df00ff017b82 */ /* 0x000fe20000000800 */
[----:B------:R-:W0:Y:S07]  /*0010*/  S2R R9, SR_TID.X ;  /* 0x0000000000097919 */ /* 0x000e2e0000002100 */
[----:B------:R-:W1:Y:S01]  /*0020*/  S2UR UR5, SR_CgaCtaId ;  /* 0x00000000000579c3 */ /* 0x000e620000008800 */
[----:B------:R-:W2:Y:S01]  /*0030*/  LDCU UR7, c[0x0][0x360] ;  /* 0x00006c00ff0777ac */ /* 0x000ea20008000800 */
[----:B------:R-:W3:Y:S01]  /*0040*/  S2R R6, SR_CTAID.X ;  /* 0x0000000000067919 */ /* 0x000ee20000002500 */
[----:B------:R-:W-:Y:S01]  /*0050*/  UMOV UR4, 0x400 ;  /* 0x0000040000047882 */ /* 0x000fe20000000000 */
[----:B--2---:R-:W-:-:S02]  /*0060*/  UIADD3 UR6, UPT, UPT, UR7, -0x1, URZ ;  /* 0xffffffff07067890 */ /* 0x004fc4000fffe0ff */
[----:B-1----:R-:W-:Y:S01]  /*0070*/  ULEA UR4, UR5, UR4, 0x18 ;  /* 0x0000000405047291 */ /* 0x002fe2000f8ec0ff */
[----:B0-----:R-:W-:-:S03]  /*0080*/  VIADD R0, R9, 0x1 ;  /* 0x0000000109007836 */ /* 0x001fc60000000000 */
[----:B------:R-:W-:Y:S01]  /*0090*/  ISETP.NE.AND P0, PT, R9, UR6, PT ;  /* 0x0000000609007c0c */ /* 0x000fe2000bf05270 */
[----:B---3--:R-:W-:-:S03]  /*00a0*/  IMAD R7, R6, UR7, R9 ;  /* 0x0000000706077c24 */ /* 0x008fc6000f8e0209 */
[----:B------:R-:W-:Y:S02]  /*00b0*/  SEL R2, R0, RZ, P0 ;  /* 0x000000ff00027207 */ /* 0x000fe40000000000 */
[----:B------:R-:W-:Y:S02]  /*00c0*/  LEA R0, R9, UR4, 0x2 ;  /* 0x0000000409007c11 */ /* 0x000fe4000f8e10ff */
[----:B------:R-:W-:Y:S01]  /*00d0*/  LEA R4, R2, UR4, 0x2 ;  /* 0x0000000402047c11 */ /* 0x000fe2000f8e10ff */
[----:B------:R-:W0:Y:S01]  /*00e0*/  LDCU.64 UR4, c[0x0][0x358] ;  /* 0x00006b00ff0477ac */ /* 0x000e220008000a00 */
[----:B------:R-:W1:Y:S01]  /*00f0*/  LDC.64 R2, c[0x0][0x380] ;  /* 0x0000e000ff027b82 */ /* 0x000e620000000a00 */
[----:B------:R-:W-:Y:S07]  /*0100*/  STS [R0], R9 ;  /* 0x0000000900007388 */ /* 0x000fee0000000800 */
[----:B------:R-:W-:Y:S01]  /*0110*/  BAR.SYNC.DEFER_BLOCKING 0x0 ;  /* 0x0000000000007b1d */ /* 0x000fe20000010000 */
[----:B-1----:R-:W-:-:S05]  /*0120*/  IMAD.WIDE.U32 R2, R7, 0x4, R2 ;  /* 0x0000000407027825 */ /* 0x002fca00078e0002 */
[----:B------:R-:W0:Y:S04]  /*0130*/  LDS R5, [R4] ;  /* 0x0000000004057984 */ /* 0x000e280000000800 */
[----:B0-----:R-:W-:Y:S01]  /*0140*/  STG.E desc[UR4][R2.64], R5 ;  /* 0x0000000502007986 */ /* 0x001fe2000c101904 */
[----:B------:R-:W-:Y:S05]  /*0150*/  EXIT ;  /* 0x000000000000794d */ /* 0x000fea0003800000 */
.L_x_0:
[----:B------:R-:W-:-:S00]  /*0160*/  BRA `(.L_x_0) ;  /* 0xfffffffc00fc7947 */ /* 0x000fc0000383ffff */
[----:B------:R-:W-:-:S00]  /*0170*/  NOP ;  /* 0x0000000000007918 */ /* 0x000fc00000000000 */
        /* <DEDUP_REMOVED lines=8> */
.L_x_1:


//--------------------- .nv.shared._Z7dummy_dIiEvPT_ --------------------------
	.section	.nv.shared._Z7dummy_dIiEvPT_,"aw",@nobits
	.sectionflags	@""
	.align	4
.nv.shared._Z7dummy_dIiEvPT_:
	.zero		1536


//--------------------- .nv.shared.reserved.0     --------------------------
	.section	.nv.shared.reserved.0,"aw",@nobits
	.weak		__nv_reservedSMEM_offset_0_alias
	.size		__nv_reservedSMEM_offset_0_alias, 0, 64
	.other		__nv_reservedSMEM_offset_0_alias,@"STO_CUDA_RESERVED_SHARED STV_DEFAULT"
__nv_reservedSMEM_offset_0_alias:
	.zero		0
	.zero		64


//--------------------- .nv.constant0._Z7dummy_dIiEvPT_ --------------------------
	.section	.nv.constant0._Z7dummy_dIiEvPT_,"a",@progbits
	.sectionflags	@""
	.align	4
.nv.constant0._Z7dummy_dIiEvPT_:
	.zero		904


//--------------------- SYMBOLS --------------------------

	.type		.nv.reservedSmem.offset0,@object
	.size		.nv.reservedSmem.offset0,0x4
	.type		.nv.reservedSmem.cap,@object
	.size		.nv.reservedSmem.cap,0x4
